//
// Generated by NVIDIA NVVM Compiler
//
// Compiler Build ID: CL-36424714
// Cuda compilation tools, release 13.0, V13.0.88
// Based on NVVM 20.0.0
//

.version 9.0
.target sm_100
.address_size 64

	// .globl	kinklin_32

.visible .entry kinklin_32(
	.param .u32 kinklin_32_param_0,
	.param .f32 kinklin_32_param_1,
	.param .u64 .ptr .align 1 kinklin_32_param_2,
	.param .u64 .ptr .align 1 kinklin_32_param_3
)
{
	.reg .pred 	%p<3>;
	.reg .b32 	%r<6>;
	.reg .b32 	%f<4>;
	.reg .b64 	%rd<11>;

	ld.param.u32 	%r2, [kinklin_32_param_0];
	ld.param.f32 	%f2, [kinklin_32_param_1];
	ld.param.u64 	%rd2, [kinklin_32_param_2];
	ld.param.u64 	%rd3, [kinklin_32_param_3];
	cvta.to.global.u64 	%rd1, %rd3;
	mov.u32 	%r3, %tid.x;
	mov.u32 	%r4, %ctaid.x;
	mov.u32 	%r5, %ntid.x;
	mad.lo.s32 	%r1, %r4, %r5, %r3;
	setp.ge.s32 	%p1, %r1, %r2;
	@%p1 bra 	$L__BB0_4;
	cvta.to.global.u64 	%rd4, %rd2;
	mul.wide.s32 	%rd5, %r1, 4;
	add.s64 	%rd6, %rd4, %rd5;
	ld.global.f32 	%f1, [%rd6];
	setp.leu.f32 	%p2, %f1, 0f00000000;
	@%p2 bra 	$L__BB0_3;
	add.s64 	%rd10, %rd1, %rd5;
	st.global.f32 	[%rd10], %f1;
	bra.uni 	$L__BB0_4;
$L__BB0_3:
	mul.f32 	%f3, %f2, %f1;
	add.s64 	%rd8, %rd1, %rd5;
	st.global.f32 	[%rd8], %f3;
$L__BB0_4:
	ret;

}


// ===== COMPILED SASS (sm_100) =====

	.target	sm_100

	.elftype	@"ET_EXEC"


//--------------------- .note.nv.tkinfo           --------------------------
	.section	.note.nv.tkinfo,"",@"SHT_NOTE"
	.sectionflags	@"SHF_NOTE_NV_TKINFO"
	.tkinfo
        /*0018*/ 	.word	0x00000002
        /*0030*/ 	.string	""
        /*0030*/ 	.string	"ptxas"
        /*0030*/ 	.string	"Cuda compilation tools, release 13.0, V13.0.88"
        /*0030*/ 	.string	"Build cuda_13.0.r13.0/compiler.36424714_0"
        /*0030*/ 	.string	"-arch sm_100 -m 64 "



//--------------------- .note.nv.cuinfo           --------------------------
	.section	.note.nv.cuinfo,"",@"SHT_NOTE"
	.sectionflags	@"SHF_NOTE_NV_CUINFO"
        /*0018*/ 	.short	0x0002
        /*001a*/ 	.short	0x0064
        /*001c*/ 	.short	0x0082
	.zero		2


//--------------------- .nv.info                  --------------------------
	.section	.nv.info,"",@"SHT_CUDA_INFO"
	.align	4


	//----- nvinfo : EIATTR_REGCOUNT
	.align		4
        /*0000*/ 	.byte	0x04, 0x2f
        /*0002*/ 	.short	(.L_1 - .L_0)
	.align		4
.L_0:
        /*0004*/ 	.word	index@(kinklin_32)
        /*0008*/ 	.word	0x0000000c


	//----- nvinfo : EIATTR_FRAME_SIZE
	.align		4
.L_1:
        /*000c*/ 	.byte	0x04, 0x11
        /*000e*/ 	.short	(.L_3 - .L_2)
	.align		4
.L_2:
        /*0010*/ 	.word	index@(kinklin_32)
        /*0014*/ 	.word	0x00000000


	//----- nvinfo : EIATTR_MIN_STACK_SIZE
	.align		4
.L_3:
        /*0018*/ 	.byte	0x04, 0x12
        /*001a*/ 	.short	(.L_5 - .L_4)
	.align		4
.L_4:
        /*001c*/ 	.word	index@(kinklin_32)
        /*0020*/ 	.word	0x00000000
.L_5:


//--------------------- .nv.compat                --------------------------
	.section	.nv.compat,"",@"SHT_CUDA_COMPAT_INFO"
	.align	4
        /*0000*/ 	.byte	0x02, 0x09, 0x00, 0x00, 0x02, 0x02, 0x01, 0x00, 0x02, 0x05, 0x05, 0x00, 0x03, 0x07, 0x01, 0x01
        /*0010*/ 	.byte	0x02, 0x03, 0x00, 0x00, 0x02, 0x06, 0x01, 0x00, 0x04, 0x0b, 0x08, 0x00, 0x09, 0x00, 0x00, 0x00
        /*0020*/ 	.byte	0x00, 0x00, 0x00, 0x00


//--------------------- .nv.info.kinklin_32       --------------------------
	.section	.nv.info.kinklin_32,"",@"SHT_CUDA_INFO"
	.sectionflags	@""
	.align	4


	//----- nvinfo : EIATTR_CUDA_API_VERSION
	.align		4
        /*0000*/ 	.byte	0x04, 0x37
        /*0002*/ 	.short	(.L_7 - .L_6)
.L_6:
        /*0004*/ 	.word	0x00000082


	//----- nvinfo : EIATTR_KPARAM_INFO
	.align		4
.L_7:
        /*0008*/ 	.byte	0x04, 0x17
        /*000a*/ 	.short	(.L_9 - .L_8)
.L_8:
        /*000c*/ 	.word	0x00000000
        /*0010*/ 	.short	0x0003
        /*0012*/ 	.short	0x0010
        /*0014*/ 	.byte	0x00, 0xf5, 0x21, 0x00


	//----- nvinfo : EIATTR_KPARAM_INFO
	.align		4
.L_9:
        /*0018*/ 	.byte	0x04, 0x17
        /*001a*/ 	.short	(.L_11 - .L_10)
.L_10:
        /*001c*/ 	.word	0x00000000
        /*0020*/ 	.short	0x0002
        /*0022*/ 	.short	0x0008
        /*0024*/ 	.byte	0x00, 0xf5, 0x21, 0x00


	//----- nvinfo : EIATTR_KPARAM_INFO
	.align		4
.L_11:
        /*0028*/ 	.byte	0x04, 0x17
        /*002a*/ 	.short	(.L_13 - .L_12)
.L_12:
        /*002c*/ 	.word	0x00000000
        /*0030*/ 	.short	0x0001
        /*0032*/ 	.short	0x0004
        /*0034*/ 	.byte	0x00, 0xf0, 0x11, 0x00


	//----- nvinfo : EIATTR_KPARAM_INFO
	.align		4
.L_13:
        /*0038*/ 	.byte	0x04, 0x17
        /*003a*/ 	.short	(.L_15 - .L_14)
.L_14:
        /*003c*/ 	.word	0x00000000
        /*0040*/ 	.short	0x0000
        /*0042*/ 	.short	0x0000
        /*0044*/ 	.byte	0x00, 0xf0, 0x11, 0x00


	//----- nvinfo : EIATTR_SPARSE_MMA_MASK
	.align		4
.L_15:
        /*0048*/ 	.byte	0x03, 0x50
        /*004a*/ 	.short	0x0000


	//----- nvinfo : EIATTR_MAXREG_COUNT
	.align		4
        /*004c*/ 	.byte	0x03, 0x1b
        /*004e*/ 	.short	0x00ff


	//----- nvinfo : EIATTR_MERCURY_ISA_VERSION
	.align		4
        /*0050*/ 	.byte	0x03, 0x5f
        /*0052*/ 	.short	0x0101


	//----- nvinfo : EIATTR_VRC_CTA_INIT_COUNT
	.align		4
        /*0054*/ 	.byte	0x02, 0x4a
	.zero		1
	.zero		1


	//----- nvinfo : EIATTR_EXIT_INSTR_OFFSETS
	.align		4
        /*0058*/ 	.byte	0x04, 0x1c
        /*005a*/ 	.short	(.L_17 - .L_16)


	//   ....[0]....
.L_16:
        /*005c*/ 	.word	0x00000070


	//   ....[1]....
        /*0060*/ 	.word	0x00000100


	//   ....[2]....
        /*0064*/ 	.word	0x00000160


	//----- nvinfo : EIATTR_CBANK_PARAM_SIZE
	.align		4
.L_17:
        /*0068*/ 	.byte	0x03, 0x19
        /*006a*/ 	.short	0x0018


	//----- nvinfo : EIATTR_PARAM_CBANK
	.align		4
        /*006c*/ 	.byte	0x04, 0x0a
        /*006e*/ 	.short	(.L_19 - .L_18)
	.align		4
.L_18:
        /*0070*/ 	.word	index@(.nv.constant0.kinklin_32)
        /*0074*/ 	.short	0x0380
        /*0076*/ 	.short	0x0018


	//----- nvinfo : EIATTR_SW_WAR
	.align		4
.L_19:
        /*0078*/ 	.byte	0x04, 0x36
        /*007a*/ 	.short	(.L_21 - .L_20)
.L_20:
        /*007c*/ 	.word	0x00000008
.L_21:


//--------------------- .nv.callgraph             --------------------------
	.section	.nv.callgraph,"",@"SHT_CUDA_CALLGRAPH"
	.align	4
	.sectionentsize	8
	.align		4
        /*0000*/ 	.word	0x00000000
	.align		4
        /*0004*/ 	.word	0xffffffff
	.align		4
        /*0008*/ 	.word	0x00000000
	.align		4
        /*000c*/ 	.word	0xfffffffe
	.align		4
        /*0010*/ 	.word	0x00000000
	.align		4
        /*0014*/ 	.word	0xfffffffd
	.align		4
        /*0018*/ 	.word	0x00000000
	.align		4
        /*001c*/ 	.word	0xfffffffc


//--------------------- .text.kinklin_32          --------------------------
	.section	.text.kinklin_32,"ax",@progbits
	.align	128
        .global         kinklin_32
        .type           kinklin_32,@function
        .size           kinklin_32,(.L_x_1 - kinklin_32)
        .other          kinklin_32,@"STO_CUDA_ENTRY STV_DEFAULT"
kinklin_32:
.text.kinklin_32:
[----:B------:R-:W-:Y:S01]  /*0000*/  LDC R1, c[0x0][0x37c] ;  /* 0x0000df00ff017b82 */ /* 0x000fe20000000800 */
[----:B------:R-:W0:Y:S07]  /*0010*/  S2R R7, SR_TID.X ;  /* 0x0000000000077919 */ /* 0x000e2e0000002100 */
[----:B------:R-:W0:Y:S01]  /*0020*/  S2UR UR4, SR_CTAID.X ;  /* 0x00000000000479c3 */ /* 0x000e220000002500 */
[----:B------:R-:W1:Y:S07]  /*0030*/  LDCU UR5, c[0x0][0x380] ;  /* 0x00007000ff0577ac */ /* 0x000e6e0008000800 */
[----:B------:R-:W0:Y:S02]  /*0040*/  LDC R0, c[0x0][0x360] ;  /* 0x0000d800ff007b82 */ /* 0x000e240000000800 */
[----:B0-----:R-:W-:-:S05]  /*0050*/  IMAD R7, R0, UR4, R7 ;  /* 0x0000000400077c24 */ /* 0x001fca000f8e0207 */
[----:B-1----:R-:W-:-:S13]  /*0060*/  ISETP.GE.AND P0, PT, R7, UR5, PT ;  /* 0x0000000507007c0c */ /* 0x002fda000bf06270 */
[----:B------:R-:W-:Y:S05]  /*0070*/  @P0 EXIT ;  /* 0x000000000000094d */ /* 0x000fea0003800000 */
[----:B------:R-:W0:Y:S01]  /*0080*/  LDC.64 R2, c[0x0][0x388] ;  /* 0x0000e200ff027b82 */ /* 0x000e220000000a00 */
[----:B------:R-:W1:Y:S01]  /*0090*/  LDCU.64 UR4, c[0x0][0x358] ;  /* 0x00006b00ff0477ac */ /* 0x000e620008000a00 */
[----:B0-----:R-:W-:-:S05]  /*00a0*/  IMAD.WIDE R2, R7, 0x4, R2 ;  /* 0x0000000407027825 */ /* 0x001fca00078e0202 */
[----:B-1----:R-:W2:Y:S02]  /*00b0*/  LDG.E R9, desc[UR4][R2.64] ;  /* 0x0000000402097981 */ /* 0x002ea4000c1e1900 */
[----:B--2---:R-:W-:-:S13]  /*00c0*/  FSETP.GT.AND P0, PT, R9, RZ, PT ;  /* 0x000000ff0900720b */ /* 0x004fda0003f04000 */
[----:B------:R-:W0:Y:S02]  /*00d0*/  @P0 LDC.64 R4, c[0x0][0x390] ;  /* 0x0000e400ff040b82 */ /* 0x000e240000000a00 */
[----:B0-----:R-:W-:-:S05]  /*00e0*/  @P0 IMAD.WIDE R4, R7, 0x4, R4 ;  /* 0x0000000407040825 */ /* 0x001fca00078e0204 */
[----:B------:R0:W-:Y:S01]  /*00f0*/  @P0 STG.E desc[UR4][R4.64], R9 ;  /* 0x0000000904000986 */ /* 0x0001e2000c101904 */
[----:B------:R-:W-:Y:S05]  /*0100*/  @P0 EXIT ;  /* 0x000000000000094d */ /* 0x000fea0003800000 */
[----:B------:R-:W1:Y:S01]  /*0110*/  LDC.64 R2, c[0x0][0x390] ;  /* 0x0000e400ff027b82 */ /* 0x000e620000000a00 */
[----:B------:R-:W0:Y:S02]  /*0120*/  LDCU UR6, c[0x0][0x384] ;  /* 0x00007080ff0677ac */ /* 0x000e240008000800 */
[----:B0-----:R-:W-:Y:S01]  /*0130*/  FMUL R9, R9, UR6 ;  /* 0x0000000609097c20 */ /* 0x001fe20008400000 */
[----:B-1----:R-:W-:-:S05]  /*0140*/  IMAD.WIDE R2, R7, 0x4, R2 ;  /* 0x0000000407027825 */ /* 0x002fca00078e0202 */
[----:B------:R-:W-:Y:S01]  /*0150*/  STG.E desc[UR4][R2.64], R9 ;  /* 0x0000000902007986 */ /* 0x000fe2000c101904 */
[----:B------:R-:W-:Y:S05]  /*0160*/  EXIT ;  /* 0x000000000000794d */ /* 0x000fea0003800000 */
.L_x_0:
[----:B------:R-:W-:-:S00]  /*0170*/  BRA `(.L_x_0) ;  /* 0xfffffffc00fc7947 */ /* 0x000fc0000383ffff */
[----:B------:R-:W-:-:S00]  /*0180*/  NOP ;  /* 0x0000000000007918 */ /* 0x000fc00000000000 */
[----:B------:R-:W-:-:S00]  /*0190*/  NOP ;  /* 0x0000000000007918 */ /* 0x000fc00000000000 */
[----:B------:R-:W-:-:S00]  /*01a0*/  NOP ;  /* 0x0000000000007918 */ /* 0x000fc00000000000 */
[----:B------:R-:W-:-:S00]  /*01b0*/  NOP ;  /* 0x0000000000007918 */ /* 0x000fc00000000000 */
[----:B------:R-:W-:-:S00]  /*01c0*/  NOP ;  /* 0x0000000000007918 */ /* 0x000fc00000000000 */
[----:B------:R-:W-:-:S00]  /*01d0*/  NOP ;  /* 0x0000000000007918 */ /* 0x000fc00000000000 */
[----:B------:R-:W-:-:S00]  /*01e0*/  NOP ;  /* 0x0000000000007918 */ /* 0x000fc00000000000 */
[----:B------:R-:W-:-:S00]  /*01f0*/  NOP ;  /* 0x0000000000007918 */ /* 0x000fc00000000000 */
.L_x_1:


//--------------------- .nv.shared.reserved.0     --------------------------
	.section	.nv.shared.reserved.0,"aw",@nobits
	.weak		__nv_reservedSMEM_offset_0_alias
	.size		__nv_reservedSMEM_offset_0_alias, 0, 64
	.other		__nv_reservedSMEM_offset_0_alias,@"STO_CUDA_RESERVED_SHARED STV_DEFAULT"
__nv_reservedSMEM_offset_0_alias:
	.zero		0
	.zero		64


//--------------------- .nv.constant0.kinklin_32  --------------------------
	.section	.nv.constant0.kinklin_32,"a",@progbits
	.sectionflags	@""
	.align	4
.nv.constant0.kinklin_32:
	.zero		920


//--------------------- SYMBOLS --------------------------

	.type		.nv.reservedSmem.offset0,@object
	.size		.nv.reservedSmem.offset0,0x4
